	.headerflags	@"EF_CUDA_TEXMODE_UNIFIED EF_CUDA_64BIT_ADDRESS EF_CUDA_ACCELERATORS EF_CUDA_SM90 EF_CUDA_VIRTUAL_SM(EF_CUDA_SM90)"
	.elftype	@"ET_EXEC"


//--------------------- .nv.info                  --------------------------
	.section	.nv.info,"",@"SHT_CUDA_INFO"
	.align	4


	//----- nvinfo : EIATTR_REGCOUNT
	.align		4
        /*0000*/ 	.byte	0x04, 0x2f
        /*0002*/ 	.short	(.L_3 - .L_2)
	.align		4
.L_2:
        /*0004*/ 	.word	index@(triton_poi_fused__native_batch_norm_legit_no_training_relu_15)
        /*0008*/ 	.word	0x0000001d


	//----- nvinfo : EIATTR_MIN_STACK_SIZE
	.align		4
.L_3:
        /*000c*/ 	.byte	0x04, 0x12
        /*000e*/ 	.short	(.L_5 - .L_4)
	.align		4
.L_4:
        /*0010*/ 	.word	index@(triton_poi_fused__native_batch_norm_legit_no_training_relu_15)
        /*0014*/ 	.word	0x00000000


	//----- nvinfo : EIATTR_FRAME_SIZE
	.align		4
.L_5:
        /*0018*/ 	.byte	0x04, 0x11
        /*001a*/ 	.short	(.L_7 - .L_6)
	.align		4
.L_6:
        /*001c*/ 	.word	index@(triton_poi_fused__native_batch_norm_legit_no_training_relu_15)
        /*0020*/ 	.word	0x00000000


	//----- nvinfo : EIATTR_MIN_STACK_SIZE
	.align		4
.L_7:
        /*0024*/ 	.byte	0x04, 0x12
        /*0026*/ 	.short	(.L_9 - .L_8)
	.align		4
.L_8:
        /*0028*/ 	.word	index@(triton_poi_fused__native_batch_norm_legit_no_training_relu_15)
        /*002c*/ 	.word	0x00000000
.L_9:


//--------------------- .nv.info.triton_poi_fused__native_batch_norm_legit_no_training_relu_15 --------------------------
	.section	.nv.info.triton_poi_fused__native_batch_norm_legit_no_training_relu_15,"",@"SHT_CUDA_INFO"
	.sectionflags	@""
	.align	4


	//----- nvinfo : EIATTR_CUDA_API_VERSION
	.align		4
        /*0000*/ 	.byte	0x04, 0x37
        /*0002*/ 	.short	(.L_11 - .L_10)
.L_10:
        /*0004*/ 	.word	0x0000007c


	//----- nvinfo : EIATTR_KPARAM_INFO
	.align		4
.L_11:
        /*0008*/ 	.byte	0x04, 0x17
        /*000a*/ 	.short	(.L_13 - .L_12)
.L_12:
        /*000c*/ 	.word	0x00000000
        /*0010*/ 	.short	0x0006
        /*0012*/ 	.short	0x0030
        /*0014*/ 	.byte	0x00, 0xf0, 0x11, 0x00


	//----- nvinfo : EIATTR_KPARAM_INFO
	.align		4
.L_13:
        /*0018*/ 	.byte	0x04, 0x17
        /*001a*/ 	.short	(.L_15 - .L_14)
.L_14:
        /*001c*/ 	.word	0x00000000
        /*0020*/ 	.short	0x0005
        /*0022*/ 	.short	0x0028
        /*0024*/ 	.byte	0x00, 0xf4, 0x21, 0x00


	//----- nvinfo : EIATTR_KPARAM_INFO
	.align		4
.L_15:
        /*0028*/ 	.byte	0x04, 0x17
        /*002a*/ 	.short	(.L_17 - .L_16)
.L_16:
        /*002c*/ 	.word	0x00000000
        /*0030*/ 	.short	0x0004
        /*0032*/ 	.short	0x0020
        /*0034*/ 	.byte	0x00, 0xf4, 0x21, 0x00


	//----- nvinfo : EIATTR_KPARAM_INFO
	.align		4
.L_17:
        /*0038*/ 	.byte	0x04, 0x17
        /*003a*/ 	.short	(.L_19 - .L_18)
.L_18:
        /*003c*/ 	.word	0x00000000
        /*0040*/ 	.short	0x0003
        /*0042*/ 	.short	0x0018
        /*0044*/ 	.byte	0x00, 0xf4, 0x21, 0x00


	//----- nvinfo : EIATTR_KPARAM_INFO
	.align		4
.L_19:
        /*0048*/ 	.byte	0x04, 0x17
        /*004a*/ 	.short	(.L_21 - .L_20)
.L_20:
        /*004c*/ 	.word	0x00000000
        /*0050*/ 	.short	0x0002
        /*0052*/ 	.short	0x0010
        /*0054*/ 	.byte	0x00, 0xf4, 0x21, 0x00


	//----- nvinfo : EIATTR_KPARAM_INFO
	.align		4
.L_21:
        /*0058*/ 	.byte	0x04, 0x17
        /*005a*/ 	.short	(.L_23 - .L_22)
.L_22:
        /*005c*/ 	.word	0x00000000
        /*0060*/ 	.short	0x0001
        /*0062*/ 	.short	0x0008
        /*0064*/ 	.byte	0x00, 0xf4, 0x21, 0x00


	//----- nvinfo : EIATTR_KPARAM_INFO
	.align		4
.L_23:
        /*0068*/ 	.byte	0x04, 0x17
        /*006a*/ 	.short	(.L_25 - .L_24)
.L_24:
        /*006c*/ 	.word	0x00000000
        /*0070*/ 	.short	0x0000
        /*0072*/ 	.short	0x0000
        /*0074*/ 	.byte	0x00, 0xf4, 0x21, 0x00


	//----- nvinfo : EIATTR_SPARSE_MMA_MASK
	.align		4
.L_25:
        /*0078*/ 	.byte	0x03, 0x50
        /*007a*/ 	.short	0x0000


	//----- nvinfo : EIATTR_MAXREG_COUNT
	.align		4
        /*007c*/ 	.byte	0x03, 0x1b
        /*007e*/ 	.short	0x00ff


	//----- nvinfo : EIATTR_EXIT_INSTR_OFFSETS
	.align		4
        /*0080*/ 	.byte	0x04, 0x1c
        /*0082*/ 	.short	(.L_27 - .L_26)


	//   ....[0]....
.L_26:
        /*0084*/ 	.word	0x000005b0


	//----- nvinfo : EIATTR_REQNTID
	.align		4
.L_27:
        /*0088*/ 	.byte	0x04, 0x10
        /*008a*/ 	.short	(.L_29 - .L_28)
.L_28:
        /*008c*/ 	.word	0x00000080
        /*0090*/ 	.word	0x00000001
        /*0094*/ 	.word	0x00000001


	//----- nvinfo : EIATTR_CBANK_PARAM_SIZE
	.align		4
.L_29:
        /*0098*/ 	.byte	0x03, 0x19
        /*009a*/ 	.short	0x0034


	//----- nvinfo : EIATTR_PARAM_CBANK
	.align		4
        /*009c*/ 	.byte	0x04, 0x0a
        /*009e*/ 	.short	(.L_31 - .L_30)
	.align		4
.L_30:
        /*00a0*/ 	.word	index@(.nv.constant0.triton_poi_fused__native_batch_norm_legit_no_training_relu_15)
        /*00a4*/ 	.short	0x0210
        /*00a6*/ 	.short	0x0034


	//----- nvinfo : EIATTR_SW_WAR
	.align		4
.L_31:
        /*00a8*/ 	.byte	0x04, 0x36
        /*00aa*/ 	.short	(.L_33 - .L_32)
.L_32:
        /*00ac*/ 	.word	0x00000008
.L_33:


//--------------------- .nv.callgraph             --------------------------
	.section	.nv.callgraph,"",@"SHT_CUDA_CALLGRAPH"
	.align	4
	.sectionentsize	8
	.align		4
        /*0000*/ 	.word	0x00000000
	.align		4
        /*0004*/ 	.word	0xffffffff
	.align		4
        /*0008*/ 	.word	0x00000000
	.align		4
        /*000c*/ 	.word	0xfffffffe
	.align		4
        /*0010*/ 	.word	0x00000000
	.align		4
        /*0014*/ 	.word	0xfffffffd
	.align		4
        /*0018*/ 	.word	0x00000000
	.align		4
        /*001c*/ 	.word	0xfffffffc


//--------------------- .nv.constant4             --------------------------
	.section	.nv.constant4,"a",@progbits
	.align	8
	.align		8
.nv.constant4:
        /*0000*/ 	.dword	_$_str
	.align		8
        /*0008*/ 	.dword	_$_str_$_2


//--------------------- .text.triton_poi_fused__native_batch_norm_legit_no_training_relu_15 --------------------------
	.section	.text.triton_poi_fused__native_batch_norm_legit_no_training_relu_15,"ax",@progbits
	.align	128
        .global         triton_poi_fused__native_batch_norm_legit_no_training_relu_15
        .type           triton_poi_fused__native_batch_norm_legit_no_training_relu_15,@function
        .size           triton_poi_fused__native_batch_norm_legit_no_training_relu_15,(.L_x_1 - triton_poi_fused__native_batch_norm_legit_no_training_relu_15)
        .other          triton_poi_fused__native_batch_norm_legit_no_training_relu_15,@"STO_CUDA_ENTRY STV_DEFAULT"
triton_poi_fused__native_batch_norm_legit_no_training_relu_15:
.text.triton_poi_fused__native_batch_norm_legit_no_training_relu_15:
[----:B------:R-:W-:Y:S01]  /*0000*/  LDC R1, c[0x0][0x28] ;  /* 0x00000a00ff017b82 */ /* 0x000fe20000000800 */
[----:B------:R-:W1:Y:S07]  /*0010*/  S2R R0, SR_TID.X ;  /* 0x0000000000007919 */ /* 0x000e6e0000002100 */
[----:B------:R-:W2:Y:S01]  /*0020*/  LDC.64 R20, c[0x0][0x220] ;  /* 0x00008800ff147b82 */ /* 0x000ea20000000a00 */
[----:B------:R-:W-:Y:S01]  /*0030*/  ULDC.64 UR4, c[0x0][0x208] ;  /* 0x0000820000047ab9 */ /* 0x000fe20000000a00 */
[----:B------:R-:W3:Y:S06]  /*0040*/  S2R R5, SR_CTAID.X ;  /* 0x0000000000057919 */ /* 0x000eec0000002500 */
[----:B------:R-:W4:Y:S08]  /*0050*/  LDC.64 R12, c[0x0][0x210] ;  /* 0x00008400ff0c7b82 */ /* 0x000f300000000a00 */
[----:B------:R-:W5:Y:S08]  /*0060*/  LDC.64 R16, c[0x0][0x218] ;  /* 0x00008600ff107b82 */ /* 0x000f700000000a00 */
[----:B------:R-:W5:Y:S01]  /*0070*/  LDC.64 R8, c[0x0][0x228] ;  /* 0x00008a00ff087b82 */ /* 0x000f620000000a00 */
[----:B-1----:R-:W-:-:S02]  /*0080*/  SHF.L.U32 R0, R0, 0x2, RZ ;  /* 0x0000000200007819 */ /* 0x002fc400000006ff */
[----:B---3--:R-:W-:Y:S02]  /*0090*/  SHF.R.S32.HI R3, RZ, 0x16, R5 ;  /* 0x00000016ff037819 */ /* 0x008fe40000011405 */
[----:B------:R-:W-:Y:S02]  /*00a0*/  LOP3.LUT R0, R0, 0x1fc, RZ, 0xc0, !PT ;  /* 0x000001fc00007812 */ /* 0x000fe400078ec0ff */
[----:B------:R-:W-:Y:S02]  /*00b0*/  SGXT R3, R3, 0x1 ;  /* 0x000000010303781a */ /* 0x000fe40000000200 */
[----:B------:R-:W-:Y:S02]  /*00c0*/  LEA R0, R5, R0, 0x9 ;  /* 0x0000000005007211 */ /* 0x000fe400078e48ff */
[----:B------:R-:W1:Y:S02]  /*00d0*/  LDC.64 R4, c[0x0][0x230] ;  /* 0x00008c00ff047b82 */ /* 0x000e640000000a00 */
[----:B------:R-:W-:-:S04]  /*00e0*/  LEA.HI R3, R3, R0, RZ, 0x6 ;  /* 0x0000000003037211 */ /* 0x000fc800078f30ff */
[----:B------:R-:W-:-:S04]  /*00f0*/  LOP3.LUT R3, R3, 0xffffffc0, RZ, 0xc0, !PT ;  /* 0xffffffc003037812 */ /* 0x000fc800078ec0ff */
[----:B------:R-:W-:-:S05]  /*0100*/  IADD3 R2, R0, -R3, RZ ;  /* 0x8000000300027210 */ /* 0x000fca0007ffe0ff */
[----:B--2---:R-:W-:-:S06]  /*0110*/  IMAD.WIDE R20, R2, 0x4, R20 ;  /* 0x0000000402147825 */ /* 0x004fcc00078e0214 */
[----:B------:R-:W2:Y:S01]  /*0120*/  LDG.E.EL.128 R20, desc[UR4][R20.64] ;  /* 0x0000000414147981 */ /* 0x000ea2000c2e1d00 */
[----:B----4-:R-:W-:-:S04]  /*0130*/  IMAD.WIDE R12, R0, 0x4, R12 ;  /* 0x00000004000c7825 */ /* 0x010fc800078e020c */
[C---:B-----5:R-:W-:Y:S02]  /*0140*/  IMAD.WIDE R16, R2.reuse, 0x4, R16 ;  /* 0x0000000402107825 */ /* 0x060fe400078e0210 */
[----:B------:R-:W3:Y:S04]  /*0150*/  LDG.E.128 R12, desc[UR4][R12.64] ;  /* 0x000000040c0c7981 */ /* 0x000ee8000c1e1d00 */
[----:B------:R-:W3:Y:S01]  /*0160*/  LDG.E.EL.128 R16, desc[UR4][R16.64] ;  /* 0x0000000410107981 */ /* 0x000ee2000c2e1d00 */
[----:B0-----:R-:W-:-:S04]  /*0170*/  IMAD.WIDE R8, R2, 0x4, R8 ;  /* 0x0000000402087825 */ /* 0x001fc800078e0208 */
[----:B-1----:R-:W-:Y:S02]  /*0180*/  IMAD.WIDE R4, R2, 0x4, R4 ;  /* 0x0000000402047825 */ /* 0x002fe400078e0204 */
[----:B------:R-:W4:Y:S04]  /*0190*/  LDG.E.EL.128 R8, desc[UR4][R8.64] ;  /* 0x0000000408087981 */ /* 0x000f28000c2e1d00 */
[----:B------:R-:W4:Y:S01]  /*01a0*/  LDG.E.EL.128 R4, desc[UR4][R4.64] ;  /* 0x0000000404047981 */ /* 0x000f22000c2e1d00 */
[----:B--2---:R-:W-:Y:S01]  /*01b0*/  FADD R22, R22, 9.9999997473787516356e-06 ;  /* 0x3727c5ac16167421 */ /* 0x004fe20000000000 */
[----:B------:R-:W-:Y:S01]  /*01c0*/  FADD R23, R23, 9.9999997473787516356e-06 ;  /* 0x3727c5ac17177421 */ /* 0x000fe20000000000 */
[----:B------:R-:W-:Y:S01]  /*01d0*/  FADD R2, R20, 9.9999997473787516356e-06 ;  /* 0x3727c5ac14027421 */ /* 0x000fe20000000000 */
[----:B------:R-:W-:Y:S01]  /*01e0*/  FADD R21, R21, 9.9999997473787516356e-06 ;  /* 0x3727c5ac15157421 */ /* 0x000fe20000000000 */
[----:B------:R-:W0:Y:S01]  /*01f0*/  MUFU.SQRT R24, R22 ;  /* 0x0000001600187308 */ /* 0x000e220000002000 */
[----:B------:R-:W-:Y:S01]  /*0200*/  HFMA2.MMA R20, -RZ, RZ, 1.625, 0 ;  /* 0x3e800000ff147435 */ /* 0x000fe200000001ff */
[----:B---3--:R-:W-:-:S06]  /*0210*/  FADD R12, R12, -R16 ;  /* 0x800000100c0c7221 */ /* 0x008fcc0000000000 */
[----:B------:R-:W1:Y:S01]  /*0220*/  MUFU.SQRT R23, R23 ;  /* 0x0000001700177308 */ /* 0x000e620000002000 */
[----:B------:R-:W-:Y:S01]  /*0230*/  FADD R13, R13, -R17 ;  /* 0x800000110d0d7221 */ /* 0x000fe20000000000 */
[----:B------:R-:W-:Y:S01]  /*0240*/  FADD R14, R14, -R18 ;  /* 0x800000120e0e7221 */ /* 0x000fe20000000000 */
[----:B------:R-:W-:Y:S01]  /*0250*/  FADD R18, R15, -R19 ;  /* 0x800000130f127221 */ /* 0x000fe20000000000 */
[----:B0-----:R-:W-:-:S04]  /*0260*/  FSETP.GT.AND P6, PT, R24, 8.50705917302346158658e+37, PT ;  /* 0x7e8000001800780b */ /* 0x001fc80003fc4000 */
[----:B------:R0:W2:Y:S01]  /*0270*/  MUFU.SQRT R25, R2 ;  /* 0x0000000200197308 */ /* 0x0000a20000002000 */
[----:B------:R-:W-:Y:S02]  /*0280*/  FSETP.GEU.AND P1, PT, R24, 1.175494350822287508e-38, PT ;  /* 0x008000001800780b */ /* 0x000fe40003f2e000 */
[----:B-1----:R-:W-:-:S05]  /*0290*/  FSETP.GT.AND P5, PT, R23, 8.50705917302346158658e+37, PT ;  /* 0x7e8000001700780b */ /* 0x002fca0003fa4000 */
[----:B------:R1:W3:Y:S01]  /*02a0*/  MUFU.SQRT R26, R21 ;  /* 0x00000015001a7308 */ /* 0x0002e20000002000 */
[----:B------:R-:W-:Y:S01]  /*02b0*/  FSETP.GEU.AND P2, PT, R23, 1.175494350822287508e-38, PT ;  /* 0x008000001700780b */ /* 0x000fe20003f4e000 */
[----:B0-----:R-:W0:Y:S01]  /*02c0*/  LDC.64 R2, c[0x0][0x238] ;  /* 0x00008e00ff027b82 */ /* 0x001e220000000a00 */
[----:B------:R-:W-:Y:S01]  /*02d0*/  FSEL R16, R20, 1, P5 ;  /* 0x3f80000014107808 */ /* 0x000fe20002800000 */
[----:B------:R-:W-:Y:S01]  /*02e0*/  @P6 FMUL R24, R24, 0.25 ;  /* 0x3e80000018186820 */ /* 0x000fe20000400000 */
[----:B--2---:R-:W-:-:S03]  /*02f0*/  FSETP.GT.AND P3, PT, R25, 8.50705917302346158658e+37, PT ;  /* 0x7e8000001900780b */ /* 0x004fc60003f64000 */
[----:B------:R-:W-:Y:S01]  /*0300*/  @!P1 FMUL R24, R24, 16777216 ;  /* 0x4b80000018189820 */ /* 0x000fe20000400000 */
[----:B-1----:R-:W-:Y:S02]  /*0310*/  FSEL R21, R20, 1, P6 ;  /* 0x3f80000014157808 */ /* 0x002fe40003000000 */
[----:B------:R-:W-:Y:S01]  /*0320*/  FSETP.GEU.AND P6, PT, R25, 1.175494350822287508e-38, PT ;  /* 0x008000001900780b */ /* 0x000fe20003fce000 */
[----:B------:R-:W-:Y:S02]  /*0330*/  @P5 FMUL R23, R23, 0.25 ;  /* 0x3e80000017175820 */ /* 0x000fe40000400000 */
[----:B------:R-:W1:Y:S01]  /*0340*/  MUFU.RCP R24, R24 ;  /* 0x0000001800187308 */ /* 0x000e620000001000 */
[C---:B---3--:R-:W-:Y:S01]  /*0350*/  FSETP.GT.AND P4, PT, R26.reuse, 8.50705917302346158658e+37, PT ;  /* 0x7e8000001a00780b */ /* 0x048fe20003f84000 */
[----:B------:R-:W-:Y:S01]  /*0360*/  @!P2 FMUL R23, R23, 16777216 ;  /* 0x4b8000001717a820 */ /* 0x000fe20000400000 */
[----:B------:R-:W-:Y:S01]  /*0370*/  FSETP.GEU.AND P0, PT, R26, 1.175494350822287508e-38, PT ;  /* 0x008000001a00780b */ /* 0x000fe20003f0e000 */
[----:B------:R-:W-:Y:S01]  /*0380*/  @!P2 FMUL R16, R16, 16777216 ;  /* 0x4b8000001010a820 */ /* 0x000fe20000400000 */
[C---:B------:R-:W-:Y:S01]  /*0390*/  FSEL R17, R20.reuse, 1, P4 ;  /* 0x3f80000014117808 */ /* 0x040fe20002000000 */
[----:B------:R-:W-:Y:S01]  /*03a0*/  @P3 FMUL R25, R25, 0.25 ;  /* 0x3e80000019193820 */ /* 0x000fe20000400000 */
[----:B------:R-:W-:Y:S01]  /*03b0*/  FSEL R20, R20, 1, P3 ;  /* 0x3f80000014147808 */ /* 0x000fe20001800000 */
[----:B------:R-:W2:Y:S01]  /*03c0*/  MUFU.RCP R23, R23 ;  /* 0x0000001700177308 */ /* 0x000ea20000001000 */
[----:B------:R-:W-:Y:S01]  /*03d0*/  @!P1 FMUL R21, R21, 16777216 ;  /* 0x4b80000015159820 */ /* 0x000fe20000400000 */
[----:B------:R-:W-:-:S02]  /*03e0*/  @!P6 FMUL R25, R25, 16777216 ;  /* 0x4b8000001919e820 */ /* 0x000fc40000400000 */
[----:B------:R-:W-:Y:S01]  /*03f0*/  @!P6 FMUL R20, R20, 16777216 ;  /* 0x4b8000001414e820 */ /* 0x000fe20000400000 */
[----:B0-----:R-:W-:-:S04]  /*0400*/  IMAD.WIDE R2, R0, 0x4, R2 ;  /* 0x0000000400027825 */ /* 0x001fc800078e0202 */
[----:B------:R-:W-:Y:S01]  /*0410*/  @P4 FMUL R26, R26, 0.25 ;  /* 0x3e8000001a1a4820 */ /* 0x000fe20000400000 */
[----:B-1----:R-:W-:Y:S01]  /*0420*/  FMUL R21, R24, R21 ;  /* 0x0000001518157220 */ /* 0x002fe20000400000 */
[----:B------:R-:W0:Y:S01]  /*0430*/  MUFU.RCP R25, R25 ;  /* 0x0000001900197308 */ /* 0x000e220000001000 */
[----:B------:R-:W-:Y:S01]  /*0440*/  @!P0 FMUL R17, R17, 16777216 ;  /* 0x4b80000011118820 */ /* 0x000fe20000400000 */
[----:B------:R-:W-:Y:S01]  /*0450*/  @!P0 FMUL R26, R26, 16777216 ;  /* 0x4b8000001a1a8820 */ /* 0x000fe20000400000 */
[----:B------:R-:W-:Y:S01]  /*0460*/  FMUL R21, R21, R14 ;  /* 0x0000000e15157220 */ /* 0x000fe20000400000 */
[----:B--2---:R-:W-:-:S04]  /*0470*/  FMUL R23, R23, R16 ;  /* 0x0000001017177220 */ /* 0x004fc80000400000 */
[----:B------:R-:W1:Y:S01]  /*0480*/  MUFU.RCP R22, R26 ;  /* 0x0000001a00167308 */ /* 0x000e620000001000 */
[----:B----4-:R-:W-:Y:S01]  /*0490*/  FFMA R6, R10, R21, R6 ;  /* 0x000000150a067223 */ /* 0x010fe20000000006 */
[----:B------:R-:W-:-:S04]  /*04a0*/  FMUL R18, R23, R18 ;  /* 0x0000001217127220 */ /* 0x000fc80000400000 */
[C---:B------:R-:W-:Y:S01]  /*04b0*/  FSETP.GEU.AND P1, PT, R6.reuse, RZ, PT ;  /* 0x000000ff0600720b */ /* 0x040fe20003f2e000 */
[----:B0-----:R-:W-:Y:S01]  /*04c0*/  FMUL R25, R25, R20 ;  /* 0x0000001419197220 */ /* 0x001fe20000400000 */
[----:B------:R-:W-:Y:S02]  /*04d0*/  FFMA R7, R11, R18, R7 ;  /* 0x000000120b077223 */ /* 0x000fe40000000007 */
[----:B------:R-:W-:Y:S01]  /*04e0*/  SEL R6, R6, RZ, P1 ;  /* 0x000000ff06067207 */ /* 0x000fe20000800000 */
[----:B------:R-:W-:Y:S02]  /*04f0*/  FMUL R25, R25, R12 ;  /* 0x0000000c19197220 */ /* 0x000fe40000400000 */
[C---:B------:R-:W-:Y:S01]  /*0500*/  FSETP.GEU.AND P0, PT, R7.reuse, RZ, PT ;  /* 0x000000ff0700720b */ /* 0x040fe20003f0e000 */
[----:B-1----:R-:W-:Y:S01]  /*0510*/  FMUL R22, R22, R17 ;  /* 0x0000001116167220 */ /* 0x002fe20000400000 */
[----:B------:R-:W-:Y:S02]  /*0520*/  FFMA R4, R8, R25, R4 ;  /* 0x0000001908047223 */ /* 0x000fe40000000004 */
[----:B------:R-:W-:Y:S01]  /*0530*/  SEL R7, R7, RZ, P0 ;  /* 0x000000ff07077207 */ /* 0x000fe20000000000 */
[----:B------:R-:W-:-:S02]  /*0540*/  FMUL R22, R22, R13 ;  /* 0x0000000d16167220 */ /* 0x000fc40000400000 */
[C---:B------:R-:W-:Y:S02]  /*0550*/  FSETP.GEU.AND P3, PT, R4.reuse, RZ, PT ;  /* 0x000000ff0400720b */ /* 0x040fe40003f6e000 */
[----:B------:R-:W-:Y:S02]  /*0560*/  FFMA R5, R9, R22, R5 ;  /* 0x0000001609057223 */ /* 0x000fe40000000005 */
[----:B------:R-:W-:-:S03]  /*0570*/  SEL R4, R4, RZ, P3 ;  /* 0x000000ff04047207 */ /* 0x000fc60001800000 */
[----:B------:R-:W-:-:S04]  /*0580*/  FSETP.GEU.AND P2, PT, R5, RZ, PT ;  /* 0x000000ff0500720b */ /* 0x000fc80003f4e000 */
[----:B------:R-:W-:-:S05]  /*0590*/  SEL R5, R5, RZ, P2 ;  /* 0x000000ff05057207 */ /* 0x000fca0001000000 */
[----:B------:R-:W-:Y:S01]  /*05a0*/  STG.E.128 desc[UR4][R2.64], R4 ;  /* 0x0000000402007986 */ /* 0x000fe2000c101d04 */
[----:B------:R-:W-:Y:S05]  /*05b0*/  EXIT ;  /* 0x000000000000794d */ /* 0x000fea0003800000 */
.L_x_0:
[----:B------:R-:W-:-:S00]  /*05c0*/  BRA `(.L_x_0) ;  /* 0xfffffffc00fc7947 */ /* 0x000fc0000383ffff */
[----:B------:R-:W-:-:S00]  /*05d0*/  NOP ;  /* 0x0000000000007918 */ /* 0x000fc00000000000 */
        /* <DEDUP_REMOVED lines=10> */
.L_x_1:


//--------------------- .nv.global.init           --------------------------
	.section	.nv.global.init,"aw",@progbits
.nv.global.init:
	.type		_$_str,@object
	.size		_$_str,(_$_str_$_2 - _$_str)
_$_str:
        /*0000*/ 	.byte	0x5f, 0x5f, 0x43, 0x55, 0x44, 0x41, 0x5f, 0x46, 0x54, 0x5a, 0x00
	.type		_$_str_$_2,@object
	.size		_$_str_$_2,(.L_1 - _$_str_$_2)
_$_str_$_2:
        /*000b*/ 	.byte	0x5f, 0x5f, 0x43, 0x55, 0x44, 0x41, 0x5f, 0x50, 0x52, 0x45, 0x43, 0x5f, 0x53, 0x51, 0x52, 0x54
        /*001b*/ 	.byte	0x00
.L_1:


//--------------------- .nv.constant0.triton_poi_fused__native_batch_norm_legit_no_training_relu_15 --------------------------
	.section	.nv.constant0.triton_poi_fused__native_batch_norm_legit_no_training_relu_15,"a",@progbits
	.sectionflags	@""
	.align	4
.nv.constant0.triton_poi_fused__native_batch_norm_legit_no_training_relu_15:
	.zero		580
